	.headerflags	@"EF_CUDA_TEXMODE_UNIFIED EF_CUDA_64BIT_ADDRESS EF_CUDA_ACCELERATORS EF_CUDA_SM90 EF_CUDA_VIRTUAL_SM(EF_CUDA_SM90)"
	.elftype	@"ET_EXEC"


//--------------------- .nv.info                  --------------------------
	.section	.nv.info,"",@"SHT_CUDA_INFO"
	.align	4


	//----- nvinfo : EIATTR_REGCOUNT
	.align		4
        /*0000*/ 	.byte	0x04, 0x2f
        /*0002*/ 	.short	(.L_3 - .L_2)
	.align		4
.L_2:
        /*0004*/ 	.word	index@(triton_poi_fused__native_batch_norm_legit_no_training_convolution_relu_22)
        /*0008*/ 	.word	0x00000017


	//----- nvinfo : EIATTR_MIN_STACK_SIZE
	.align		4
.L_3:
        /*000c*/ 	.byte	0x04, 0x12
        /*000e*/ 	.short	(.L_5 - .L_4)
	.align		4
.L_4:
        /*0010*/ 	.word	index@(triton_poi_fused__native_batch_norm_legit_no_training_convolution_relu_22)
        /*0014*/ 	.word	0x00000000


	//----- nvinfo : EIATTR_FRAME_SIZE
	.align		4
.L_5:
        /*0018*/ 	.byte	0x04, 0x11
        /*001a*/ 	.short	(.L_7 - .L_6)
	.align		4
.L_6:
        /*001c*/ 	.word	index@(triton_poi_fused__native_batch_norm_legit_no_training_convolution_relu_22)
        /*0020*/ 	.word	0x00000000


	//----- nvinfo : EIATTR_MIN_STACK_SIZE
	.align		4
.L_7:
        /*0024*/ 	.byte	0x04, 0x12
        /*0026*/ 	.short	(.L_9 - .L_8)
	.align		4
.L_8:
        /*0028*/ 	.word	index@(triton_poi_fused__native_batch_norm_legit_no_training_convolution_relu_22)
        /*002c*/ 	.word	0x00000000
.L_9:


//--------------------- .nv.info.triton_poi_fused__native_batch_norm_legit_no_training_convolution_relu_22 --------------------------
	.section	.nv.info.triton_poi_fused__native_batch_norm_legit_no_training_convolution_relu_22,"",@"SHT_CUDA_INFO"
	.sectionflags	@""
	.align	4


	//----- nvinfo : EIATTR_CUDA_API_VERSION
	.align		4
        /*0000*/ 	.byte	0x04, 0x37
        /*0002*/ 	.short	(.L_11 - .L_10)
.L_10:
        /*0004*/ 	.word	0x0000007c


	//----- nvinfo : EIATTR_KPARAM_INFO
	.align		4
.L_11:
        /*0008*/ 	.byte	0x04, 0x17
        /*000a*/ 	.short	(.L_13 - .L_12)
.L_12:
        /*000c*/ 	.word	0x00000000
        /*0010*/ 	.short	0x0007
        /*0012*/ 	.short	0x0038
        /*0014*/ 	.byte	0x00, 0xf0, 0x11, 0x00


	//----- nvinfo : EIATTR_KPARAM_INFO
	.align		4
.L_13:
        /*0018*/ 	.byte	0x04, 0x17
        /*001a*/ 	.short	(.L_15 - .L_14)
.L_14:
        /*001c*/ 	.word	0x00000000
        /*0020*/ 	.short	0x0006
        /*0022*/ 	.short	0x0030
        /*0024*/ 	.byte	0x00, 0xf4, 0x21, 0x00


	//----- nvinfo : EIATTR_KPARAM_INFO
	.align		4
.L_15:
        /*0028*/ 	.byte	0x04, 0x17
        /*002a*/ 	.short	(.L_17 - .L_16)
.L_16:
        /*002c*/ 	.word	0x00000000
        /*0030*/ 	.short	0x0005
        /*0032*/ 	.short	0x0028
        /*0034*/ 	.byte	0x00, 0xf4, 0x21, 0x00


	//----- nvinfo : EIATTR_KPARAM_INFO
	.align		4
.L_17:
        /*0038*/ 	.byte	0x04, 0x17
        /*003a*/ 	.short	(.L_19 - .L_18)
.L_18:
        /*003c*/ 	.word	0x00000000
        /*0040*/ 	.short	0x0004
        /*0042*/ 	.short	0x0020
        /*0044*/ 	.byte	0x00, 0xf4, 0x21, 0x00


	//----- nvinfo : EIATTR_KPARAM_INFO
	.align		4
.L_19:
        /*0048*/ 	.byte	0x04, 0x17
        /*004a*/ 	.short	(.L_21 - .L_20)
.L_20:
        /*004c*/ 	.word	0x00000000
        /*0050*/ 	.short	0x0003
        /*0052*/ 	.short	0x0018
        /*0054*/ 	.byte	0x00, 0xf4, 0x21, 0x00


	//----- nvinfo : EIATTR_KPARAM_INFO
	.align		4
.L_21:
        /*0058*/ 	.byte	0x04, 0x17
        /*005a*/ 	.short	(.L_23 - .L_22)
.L_22:
        /*005c*/ 	.word	0x00000000
        /*0060*/ 	.short	0x0002
        /*0062*/ 	.short	0x0010
        /*0064*/ 	.byte	0x00, 0xf4, 0x21, 0x00


	//----- nvinfo : EIATTR_KPARAM_INFO
	.align		4
.L_23:
        /*0068*/ 	.byte	0x04, 0x17
        /*006a*/ 	.short	(.L_25 - .L_24)
.L_24:
        /*006c*/ 	.word	0x00000000
        /*0070*/ 	.short	0x0001
        /*0072*/ 	.short	0x0008
        /*0074*/ 	.byte	0x00, 0xf4, 0x21, 0x00


	//----- nvinfo : EIATTR_KPARAM_INFO
	.align		4
.L_25:
        /*0078*/ 	.byte	0x04, 0x17
        /*007a*/ 	.short	(.L_27 - .L_26)
.L_26:
        /*007c*/ 	.word	0x00000000
        /*0080*/ 	.short	0x0000
        /*0082*/ 	.short	0x0000
        /*0084*/ 	.byte	0x00, 0xf4, 0x21, 0x00


	//----- nvinfo : EIATTR_SPARSE_MMA_MASK
	.align		4
.L_27:
        /*0088*/ 	.byte	0x03, 0x50
        /*008a*/ 	.short	0x0000


	//----- nvinfo : EIATTR_MAXREG_COUNT
	.align		4
        /*008c*/ 	.byte	0x03, 0x1b
        /*008e*/ 	.short	0x00ff


	//----- nvinfo : EIATTR_EXIT_INSTR_OFFSETS
	.align		4
        /*0090*/ 	.byte	0x04, 0x1c
        /*0092*/ 	.short	(.L_29 - .L_28)


	//   ....[0]....
.L_28:
        /*0094*/ 	.word	0x00000340


	//   ....[1]....
        /*0098*/ 	.word	0x00000360


	//----- nvinfo : EIATTR_REQNTID
	.align		4
.L_29:
        /*009c*/ 	.byte	0x04, 0x10
        /*009e*/ 	.short	(.L_31 - .L_30)
.L_30:
        /*00a0*/ 	.word	0x00000080
        /*00a4*/ 	.word	0x00000001
        /*00a8*/ 	.word	0x00000001


	//----- nvinfo : EIATTR_CBANK_PARAM_SIZE
	.align		4
.L_31:
        /*00ac*/ 	.byte	0x03, 0x19
        /*00ae*/ 	.short	0x003c


	//----- nvinfo : EIATTR_PARAM_CBANK
	.align		4
        /*00b0*/ 	.byte	0x04, 0x0a
        /*00b2*/ 	.short	(.L_33 - .L_32)
	.align		4
.L_32:
        /*00b4*/ 	.word	index@(.nv.constant0.triton_poi_fused__native_batch_norm_legit_no_training_convolution_relu_22)
        /*00b8*/ 	.short	0x0210
        /*00ba*/ 	.short	0x003c


	//----- nvinfo : EIATTR_SW_WAR
	.align		4
.L_33:
        /*00bc*/ 	.byte	0x04, 0x36
        /*00be*/ 	.short	(.L_35 - .L_34)
.L_34:
        /*00c0*/ 	.word	0x00000008
.L_35:


//--------------------- .nv.callgraph             --------------------------
	.section	.nv.callgraph,"",@"SHT_CUDA_CALLGRAPH"
	.align	4
	.sectionentsize	8
	.align		4
        /*0000*/ 	.word	0x00000000
	.align		4
        /*0004*/ 	.word	0xffffffff
	.align		4
        /*0008*/ 	.word	0x00000000
	.align		4
        /*000c*/ 	.word	0xfffffffe
	.align		4
        /*0010*/ 	.word	0x00000000
	.align		4
        /*0014*/ 	.word	0xfffffffd
	.align		4
        /*0018*/ 	.word	0x00000000
	.align		4
        /*001c*/ 	.word	0xfffffffc


//--------------------- .nv.constant4             --------------------------
	.section	.nv.constant4,"a",@progbits
	.align	8
	.align		8
.nv.constant4:
        /*0000*/ 	.dword	_$_str
	.align		8
        /*0008*/ 	.dword	_$_str_$_2


//--------------------- .text.triton_poi_fused__native_batch_norm_legit_no_training_convolution_relu_22 --------------------------
	.section	.text.triton_poi_fused__native_batch_norm_legit_no_training_convolution_relu_22,"ax",@progbits
	.align	128
        .global         triton_poi_fused__native_batch_norm_legit_no_training_convolution_relu_22
        .type           triton_poi_fused__native_batch_norm_legit_no_training_convolution_relu_22,@function
        .size           triton_poi_fused__native_batch_norm_legit_no_training_convolution_relu_22,(.L_x_1 - triton_poi_fused__native_batch_norm_legit_no_training_convolution_relu_22)
        .other          triton_poi_fused__native_batch_norm_legit_no_training_convolution_relu_22,@"STO_CUDA_ENTRY STV_DEFAULT"
triton_poi_fused__native_batch_norm_legit_no_training_convolution_relu_22:
.text.triton_poi_fused__native_batch_norm_legit_no_training_convolution_relu_22:
[----:B------:R-:W0:Y:S01]  /*0000*/  LDC R1, c[0x0][0x28] ;  /* 0x00000a00ff017b82 */ /* 0x000e220000000800 */
[----:B------:R-:W1:Y:S07]  /*0010*/  S2R R0, SR_TID.X ;  /* 0x0000000000007919 */ /* 0x000e6e0000002100 */
[----:B------:R-:W2:Y:S01]  /*0020*/  LDC.64 R12, c[0x0][0x228] ;  /* 0x00008a00ff0c7b82 */ /* 0x000ea20000000a00 */
[----:B------:R-:W-:Y:S01]  /*0030*/  CS2R R4, SRZ ;  /* 0x0000000000047805 */ /* 0x000fe2000001ff00 */
[----:B------:R-:W-:Y:S01]  /*0040*/  ULDC.64 UR4, c[0x0][0x208] ;  /* 0x0000820000047ab9 */ /* 0x000fe20000000a00 */
[----:B------:R-:W3:Y:S05]  /*0050*/  S2R R3, SR_CTAID.X ;  /* 0x0000000000037919 */ /* 0x000eea0000002500 */
[----:B------:R-:W4:Y:S08]  /*0060*/  LDC.64 R10, c[0x0][0x218] ;  /* 0x00008600ff0a7b82 */ /* 0x000f300000000a00 */
[----:B------:R-:W5:Y:S08]  /*0070*/  LDC.64 R14, c[0x0][0x220] ;  /* 0x00008800ff0e7b82 */ /* 0x000f700000000a00 */
[----:B------:R-:W5:Y:S01]  /*0080*/  LDC.64 R16, c[0x0][0x230] ;  /* 0x00008c00ff107b82 */ /* 0x000f620000000a00 */
[----:B-1----:R-:W-:-:S07]  /*0090*/  LOP3.LUT R0, R0, 0x7f, RZ, 0xc0, !PT ;  /* 0x0000007f00007812 */ /* 0x002fce00078ec0ff */
[----:B------:R-:W1:Y:S01]  /*00a0*/  LDC.64 R6, c[0x0][0x238] ;  /* 0x00008e00ff067b82 */ /* 0x000e620000000a00 */
[----:B---3--:R-:W-:-:S04]  /*00b0*/  LEA R0, R3, R0, 0x7 ;  /* 0x0000000003007211 */ /* 0x008fc800078e38ff */
[C---:B------:R-:W-:Y:S01]  /*00c0*/  ISETP.GE.AND P0, PT, R0.reuse, 0x64, PT ;  /* 0x000000640000780c */ /* 0x040fe20003f06270 */
[----:B------:R-:W-:-:S05]  /*00d0*/  IMAD.HI R2, R0, 0x51eb851f, RZ ;  /* 0x51eb851f00027827 */ /* 0x000fca00078e02ff */
[----:B------:R-:W-:-:S04]  /*00e0*/  SHF.R.U32.HI R3, RZ, 0x1f, R2 ;  /* 0x0000001fff037819 */ /* 0x000fc80000011602 */
[----:B------:R-:W-:-:S05]  /*00f0*/  LEA.HI.SX32 R3, R2, R3, 0x1d ;  /* 0x0000000302037211 */ /* 0x000fca00078feaff */
[----:B------:R-:W-:Y:S02]  /*0100*/  IMAD R19, R3, -0x19, R0 ;  /* 0xffffffe703137824 */ /* 0x000fe400078e0200 */
[----:B------:R-:W3:Y:S02]  /*0110*/  LDC.64 R2, c[0x0][0x210] ;  /* 0x00008400ff027b82 */ /* 0x000ee40000000a00 */
[----:B--2---:R-:W-:-:S05]  /*0120*/  IMAD.WIDE R12, R19, 0x4, R12 ;  /* 0x00000004130c7825 */ /* 0x004fca00078e020c */
[----:B------:R5:W2:Y:S01]  /*0130*/  @!P0 LDG.E.EL R4, desc[UR4][R12.64] ;  /* 0x000000040c048981 */ /* 0x000aa2000c2e1900 */
[----:B------:R-:W-:Y:S01]  /*0140*/  CS2R R8, SRZ ;  /* 0x0000000000087805 */ /* 0x000fe2000001ff00 */
[----:B----4-:R-:W-:-:S05]  /*0150*/  IMAD.WIDE R10, R19, 0x4, R10 ;  /* 0x00000004130a7825 */ /* 0x010fca00078e020a */
[----:B------:R4:W2:Y:S01]  /*0160*/  @!P0 LDG.E.EL R8, desc[UR4][R10.64] ;  /* 0x000000040a088981 */ /* 0x0008a2000c2e1900 */
[----:B-----5:R-:W-:-:S04]  /*0170*/  IMAD.WIDE R12, R19, 0x4, R14 ;  /* 0x00000004130c7825 */ /* 0x020fc800078e020e */
[----:B---3--:R-:W-:Y:S01]  /*0180*/  IMAD.WIDE R2, R0, 0x4, R2 ;  /* 0x0000000400027825 */ /* 0x008fe200078e0202 */
[----:B------:R-:W3:Y:S04]  /*0190*/  @!P0 LDG.E.EL R9, desc[UR4][R12.64] ;  /* 0x000000040c098981 */ /* 0x000ee8000c2e1900 */
[----:B------:R-:W5:Y:S01]  /*01a0*/  @!P0 LDG.E R5, desc[UR4][R2.64] ;  /* 0x0000000402058981 */ /* 0x000f62000c1e1900 */
[----:B0-----:R-:W-:-:S04]  /*01b0*/  IMAD.WIDE R14, R19, 0x4, R16 ;  /* 0x00000004130e7825 */ /* 0x001fc800078e0210 */
[----:B-1----:R-:W-:Y:S01]  /*01c0*/  IMAD.WIDE R16, R19, 0x4, R6 ;  /* 0x0000000413107825 */ /* 0x002fe200078e0206 */
[----:B------:R-:W-:Y:S01]  /*01d0*/  CS2R R18, SRZ ;  /* 0x0000000000127805 */ /* 0x000fe2000001ff00 */
[----:B----4-:R-:W-:Y:S01]  /*01e0*/  HFMA2.MMA R11, -RZ, RZ, 1.625, 0 ;  /* 0x3e800000ff0b7435 */ /* 0x010fe200000001ff */
[----:B------:R-:W0:Y:S04]  /*01f0*/  LDC.64 R6, c[0x0][0x240] ;  /* 0x00009000ff067b82 */ /* 0x000e280000000a00 */
[----:B------:R-:W4:Y:S04]  /*0200*/  @!P0 LDG.E.EL R18, desc[UR4][R14.64] ;  /* 0x000000040e128981 */ /* 0x000f28000c2e1900 */
[----:B------:R-:W4:Y:S01]  /*0210*/  @!P0 LDG.E.EL R19, desc[UR4][R16.64] ;  /* 0x0000000410138981 */ /* 0x000f22000c2e1900 */
[----:B0-----:R-:W-:-:S04]  /*0220*/  IMAD.WIDE R6, R0, 0x4, R6 ;  /* 0x0000000400067825 */ /* 0x001fc800078e0206 */
[----:B--2---:R-:W-:-:S04]  /*0230*/  FADD R4, R4, 9.9999997473787516356e-06 ;  /* 0x3727c5ac04047421 */ /* 0x004fc80000000000 */
[----:B------:R-:W0:Y:S02]  /*0240*/  MUFU.SQRT R20, R4 ;  /* 0x0000000400147308 */ /* 0x000e240000002000 */
[C---:B0-----:R-:W-:Y:S02]  /*0250*/  FSETP.GT.AND P1, PT, R20.reuse, 8.50705917302346158658e+37, PT ;  /* 0x7e8000001400780b */ /* 0x041fe40003f24000 */
[----:B------:R-:W-:-:S11]  /*0260*/  FSETP.GEU.AND P2, PT, R20, 1.175494350822287508e-38, PT ;  /* 0x008000001400780b */ /* 0x000fd60003f4e000 */
[----:B------:R-:W-:-:S04]  /*0270*/  @P1 FMUL R20, R20, 0.25 ;  /* 0x3e80000014141820 */ /* 0x000fc80000400000 */
[----:B------:R-:W-:-:S06]  /*0280*/  @!P2 FMUL R20, R20, 16777216 ;  /* 0x4b8000001414a820 */ /* 0x000fcc0000400000 */
[----:B------:R-:W0:Y:S01]  /*0290*/  MUFU.RCP R20, R20 ;  /* 0x0000001400147308 */ /* 0x000e220000001000 */
[----:B------:R-:W-:Y:S01]  /*02a0*/  FSEL R11, R11, 1, P1 ;  /* 0x3f8000000b0b7808 */ /* 0x000fe20000800000 */
[----:B-----5:R-:W-:-:S04]  /*02b0*/  FADD R5, R8, R5 ;  /* 0x0000000508057221 */ /* 0x020fc80000000000 */
[----:B------:R-:W-:Y:S01]  /*02c0*/  @!P2 FMUL R11, R11, 16777216 ;  /* 0x4b8000000b0ba820 */ /* 0x000fe20000400000 */
[----:B---3--:R-:W-:-:S03]  /*02d0*/  FADD R9, R5, -R9 ;  /* 0x8000000905097221 */ /* 0x008fc60000000000 */
[----:B0-----:R-:W-:-:S04]  /*02e0*/  FMUL R4, R20, R11 ;  /* 0x0000000b14047220 */ /* 0x001fc80000400000 */
[----:B------:R-:W-:-:S04]  /*02f0*/  FMUL R4, R9, R4 ;  /* 0x0000000409047220 */ /* 0x000fc80000400000 */
[----:B----4-:R-:W-:Y:S01]  /*0300*/  FFMA R4, R4, R18, R19 ;  /* 0x0000001204047223 */ /* 0x010fe20000000013 */
[----:B------:R0:W-:Y:S04]  /*0310*/  @!P0 STG.E desc[UR4][R2.64], R5 ;  /* 0x0000000502008986 */ /* 0x0001e8000c101904 */
[----:B------:R-:W-:-:S04]  /*0320*/  FSETP.GEU.AND P1, PT, R4, RZ, PT ;  /* 0x000000ff0400720b */ /* 0x000fc80003f2e000 */
[----:B------:R-:W-:Y:S01]  /*0330*/  FSEL R9, R4, RZ, P1 ;  /* 0x000000ff04097208 */ /* 0x000fe20000800000 */
[----:B0-----:R-:W-:Y:S08]  /*0340*/  @P0 EXIT ;  /* 0x000000000000094d */ /* 0x001ff00003800000 */
[----:B------:R-:W-:Y:S01]  /*0350*/  STG.E desc[UR4][R6.64], R9 ;  /* 0x0000000906007986 */ /* 0x000fe2000c101904 */
[----:B------:R-:W-:Y:S05]  /*0360*/  EXIT ;  /* 0x000000000000794d */ /* 0x000fea0003800000 */
.L_x_0:
[----:B------:R-:W-:-:S00]  /*0370*/  BRA `(.L_x_0) ;  /* 0xfffffffc00fc7947 */ /* 0x000fc0000383ffff */
[----:B------:R-:W-:-:S00]  /*0380*/  NOP ;  /* 0x0000000000007918 */ /* 0x000fc00000000000 */
[----:B------:R-:W-:-:S00]  /*0390*/  NOP ;  /* 0x0000000000007918 */ /* 0x000fc00000000000 */
[----:B------:R-:W-:-:S00]  /*03a0*/  NOP ;  /* 0x0000000000007918 */ /* 0x000fc00000000000 */
[----:B------:R-:W-:-:S00]  /*03b0*/  NOP ;  /* 0x0000000000007918 */ /* 0x000fc00000000000 */
[----:B------:R-:W-:-:S00]  /*03c0*/  NOP ;  /* 0x0000000000007918 */ /* 0x000fc00000000000 */
[----:B------:R-:W-:-:S00]  /*03d0*/  NOP ;  /* 0x0000000000007918 */ /* 0x000fc00000000000 */
[----:B------:R-:W-:-:S00]  /*03e0*/  NOP ;  /* 0x0000000000007918 */ /* 0x000fc00000000000 */
[----:B------:R-:W-:-:S00]  /*03f0*/  NOP ;  /* 0x0000000000007918 */ /* 0x000fc00000000000 */
.L_x_1:


//--------------------- .nv.global.init           --------------------------
	.section	.nv.global.init,"aw",@progbits
.nv.global.init:
	.type		_$_str,@object
	.size		_$_str,(_$_str_$_2 - _$_str)
_$_str:
        /*0000*/ 	.byte	0x5f, 0x5f, 0x43, 0x55, 0x44, 0x41, 0x5f, 0x46, 0x54, 0x5a, 0x00
	.type		_$_str_$_2,@object
	.size		_$_str_$_2,(.L_1 - _$_str_$_2)
_$_str_$_2:
        /*000b*/ 	.byte	0x5f, 0x5f, 0x43, 0x55, 0x44, 0x41, 0x5f, 0x50, 0x52, 0x45, 0x43, 0x5f, 0x53, 0x51, 0x52, 0x54
        /*001b*/ 	.byte	0x00
.L_1:


//--------------------- .nv.constant0.triton_poi_fused__native_batch_norm_legit_no_training_convolution_relu_22 --------------------------
	.section	.nv.constant0.triton_poi_fused__native_batch_norm_legit_no_training_convolution_relu_22,"a",@progbits
	.sectionflags	@""
	.align	4
.nv.constant0.triton_poi_fused__native_batch_norm_legit_no_training_convolution_relu_22:
	.zero		588
